//
// Generated by NVIDIA NVVM Compiler
//
// Compiler Build ID: CL-36424714
// Cuda compilation tools, release 13.0, V13.0.88
// Based on NVVM 20.0.0
//

.version 9.0
.target sm_100
.address_size 64

	// .globl	_Z18max_pooling_kernelPKfPfiiiiii

.visible .entry _Z18max_pooling_kernelPKfPfiiiiii(
	.param .u64 .ptr .align 1 _Z18max_pooling_kernelPKfPfiiiiii_param_0,
	.param .u64 .ptr .align 1 _Z18max_pooling_kernelPKfPfiiiiii_param_1,
	.param .u32 _Z18max_pooling_kernelPKfPfiiiiii_param_2,
	.param .u32 _Z18max_pooling_kernelPKfPfiiiiii_param_3,
	.param .u32 _Z18max_pooling_kernelPKfPfiiiiii_param_4,
	.param .u32 _Z18max_pooling_kernelPKfPfiiiiii_param_5,
	.param .u32 _Z18max_pooling_kernelPKfPfiiiiii_param_6,
	.param .u32 _Z18max_pooling_kernelPKfPfiiiiii_param_7
)
{
	.reg .pred 	%p<56>;
	.reg .b32 	%r<78>;
	.reg .b32 	%f<98>;
	.reg .b64 	%rd<37>;

	ld.param.u64 	%rd3, [_Z18max_pooling_kernelPKfPfiiiiii_param_0];
	ld.param.u64 	%rd2, [_Z18max_pooling_kernelPKfPfiiiiii_param_1];
	ld.param.u32 	%r46, [_Z18max_pooling_kernelPKfPfiiiiii_param_2];
	ld.param.u32 	%r47, [_Z18max_pooling_kernelPKfPfiiiiii_param_3];
	ld.param.u32 	%r48, [_Z18max_pooling_kernelPKfPfiiiiii_param_4];
	ld.param.u32 	%r49, [_Z18max_pooling_kernelPKfPfiiiiii_param_5];
	ld.param.u32 	%r50, [_Z18max_pooling_kernelPKfPfiiiiii_param_6];
	ld.param.u32 	%r51, [_Z18max_pooling_kernelPKfPfiiiiii_param_7];
	cvta.to.global.u64 	%rd1, %rd3;
	mov.u32 	%r52, %ctaid.x;
	mov.u32 	%r53, %ntid.x;
	mov.u32 	%r54, %tid.x;
	mad.lo.s32 	%r1, %r52, %r53, %r54;
	setp.ge.u32 	%p1, %r1, %r51;
	@%p1 bra 	$L__BB0_44;
	mul.lo.s32 	%r2, %r48, %r1;
	sub.s32 	%r3, %r2, %r49;
	setp.lt.s32 	%p2, %r47, 1;
	mov.f32 	%f97, 0fFF7FFFFF;
	@%p2 bra 	$L__BB0_43;
	and.b32  	%r4, %r47, 7;
	setp.lt.u32 	%p3, %r47, 8;
	mov.f32 	%f97, 0fFF7FFFFF;
	mov.b32 	%r76, 0;
	@%p3 bra 	$L__BB0_21;
	and.b32  	%r76, %r47, 2147483640;
	neg.s32 	%r74, %r76;
	add.s32 	%r56, %r50, %r2;
	sub.s32 	%r73, %r56, %r49;
	shl.b32 	%r8, %r50, 3;
	shl.b32 	%r57, %r50, 1;
	add.s32 	%r58, %r2, %r57;
	sub.s32 	%r72, %r58, %r49;
	mad.lo.s32 	%r59, %r50, 3, %r2;
	sub.s32 	%r71, %r59, %r49;
	shl.b32 	%r60, %r50, 2;
	add.s32 	%r61, %r2, %r60;
	sub.s32 	%r70, %r61, %r49;
	mad.lo.s32 	%r62, %r50, 5, %r2;
	sub.s32 	%r69, %r62, %r49;
	mad.lo.s32 	%r63, %r50, 6, %r2;
	sub.s32 	%r68, %r63, %r49;
	mad.lo.s32 	%r64, %r50, 7, %r2;
	sub.s32 	%r67, %r64, %r49;
	mov.f32 	%f97, 0fFF7FFFFF;
	mov.u32 	%r66, %r3;
$L__BB0_4:
	.pragma "nounroll";
	setp.lt.s32 	%p4, %r66, 0;
	setp.ge.s32 	%p5, %r66, %r46;
	mov.f32 	%f76, 0fFF7FFFFF;
	or.pred  	%p6, %p4, %p5;
	@%p6 bra 	$L__BB0_6;
	mul.wide.u32 	%rd4, %r66, 4;
	add.s64 	%rd5, %rd1, %rd4;
	ld.global.f32 	%f76, [%rd5];
$L__BB0_6:
	max.f32 	%f4, %f97, %f76;
	setp.lt.s32 	%p7, %r73, 0;
	setp.ge.s32 	%p8, %r73, %r46;
	mov.f32 	%f77, 0fFF7FFFFF;
	or.pred  	%p9, %p7, %p8;
	@%p9 bra 	$L__BB0_8;
	mul.wide.u32 	%rd6, %r73, 4;
	add.s64 	%rd7, %rd1, %rd6;
	ld.global.f32 	%f77, [%rd7];
$L__BB0_8:
	max.f32 	%f7, %f4, %f77;
	setp.lt.s32 	%p10, %r72, 0;
	setp.ge.s32 	%p11, %r72, %r46;
	mov.f32 	%f78, 0fFF7FFFFF;
	or.pred  	%p12, %p10, %p11;
	@%p12 bra 	$L__BB0_10;
	mul.wide.u32 	%rd8, %r72, 4;
	add.s64 	%rd9, %rd1, %rd8;
	ld.global.f32 	%f78, [%rd9];
$L__BB0_10:
	max.f32 	%f10, %f7, %f78;
	setp.lt.s32 	%p13, %r71, 0;
	setp.ge.s32 	%p14, %r71, %r46;
	mov.f32 	%f79, 0fFF7FFFFF;
	or.pred  	%p15, %p13, %p14;
	@%p15 bra 	$L__BB0_12;
	mul.wide.u32 	%rd10, %r71, 4;
	add.s64 	%rd11, %rd1, %rd10;
	ld.global.f32 	%f79, [%rd11];
$L__BB0_12:
	max.f32 	%f13, %f10, %f79;
	setp.lt.s32 	%p16, %r70, 0;
	setp.ge.s32 	%p17, %r70, %r46;
	mov.f32 	%f80, 0fFF7FFFFF;
	or.pred  	%p18, %p16, %p17;
	@%p18 bra 	$L__BB0_14;
	mul.wide.u32 	%rd12, %r70, 4;
	add.s64 	%rd13, %rd1, %rd12;
	ld.global.f32 	%f80, [%rd13];
$L__BB0_14:
	max.f32 	%f16, %f13, %f80;
	setp.lt.s32 	%p19, %r69, 0;
	setp.ge.s32 	%p20, %r69, %r46;
	mov.f32 	%f81, 0fFF7FFFFF;
	or.pred  	%p21, %p19, %p20;
	@%p21 bra 	$L__BB0_16;
	mul.wide.u32 	%rd14, %r69, 4;
	add.s64 	%rd15, %rd1, %rd14;
	ld.global.f32 	%f81, [%rd15];
$L__BB0_16:
	max.f32 	%f19, %f16, %f81;
	setp.lt.s32 	%p22, %r68, 0;
	setp.ge.s32 	%p23, %r68, %r46;
	mov.f32 	%f82, 0fFF7FFFFF;
	or.pred  	%p24, %p22, %p23;
	@%p24 bra 	$L__BB0_18;
	mul.wide.u32 	%rd16, %r68, 4;
	add.s64 	%rd17, %rd1, %rd16;
	ld.global.f32 	%f82, [%rd17];
$L__BB0_18:
	max.f32 	%f22, %f19, %f82;
	setp.lt.s32 	%p25, %r67, 0;
	setp.ge.s32 	%p26, %r67, %r46;
	mov.f32 	%f83, 0fFF7FFFFF;
	or.pred  	%p27, %p25, %p26;
	@%p27 bra 	$L__BB0_20;
	mul.wide.u32 	%rd18, %r67, 4;
	add.s64 	%rd19, %rd1, %rd18;
	ld.global.f32 	%f83, [%rd19];
$L__BB0_20:
	max.f32 	%f97, %f22, %f83;
	add.s32 	%r74, %r74, 8;
	add.s32 	%r73, %r73, %r8;
	add.s32 	%r72, %r72, %r8;
	add.s32 	%r71, %r71, %r8;
	add.s32 	%r70, %r70, %r8;
	add.s32 	%r69, %r69, %r8;
	add.s32 	%r68, %r68, %r8;
	add.s32 	%r67, %r67, %r8;
	add.s32 	%r66, %r66, %r8;
	setp.ne.s32 	%p28, %r74, 0;
	@%p28 bra 	$L__BB0_4;
$L__BB0_21:
	setp.eq.s32 	%p29, %r4, 0;
	@%p29 bra 	$L__BB0_43;
	and.b32  	%r34, %r47, 3;
	setp.lt.u32 	%p30, %r4, 4;
	@%p30 bra 	$L__BB0_32;
	mad.lo.s32 	%r35, %r76, %r50, %r3;
	setp.lt.s32 	%p31, %r35, 0;
	setp.ge.s32 	%p32, %r35, %r46;
	mov.f32 	%f86, 0fFF7FFFFF;
	or.pred  	%p33, %p31, %p32;
	@%p33 bra 	$L__BB0_25;
	mul.wide.u32 	%rd20, %r35, 4;
	add.s64 	%rd21, %rd1, %rd20;
	ld.global.f32 	%f86, [%rd21];
$L__BB0_25:
	max.f32 	%f30, %f97, %f86;
	add.s32 	%r36, %r35, %r50;
	setp.lt.s32 	%p34, %r36, 0;
	setp.ge.s32 	%p35, %r36, %r46;
	mov.f32 	%f87, 0fFF7FFFFF;
	or.pred  	%p36, %p34, %p35;
	@%p36 bra 	$L__BB0_27;
	mul.wide.u32 	%rd22, %r36, 4;
	add.s64 	%rd23, %rd1, %rd22;
	ld.global.f32 	%f87, [%rd23];
$L__BB0_27:
	max.f32 	%f33, %f30, %f87;
	add.s32 	%r37, %r36, %r50;
	setp.lt.s32 	%p37, %r37, 0;
	setp.ge.s32 	%p38, %r37, %r46;
	mov.f32 	%f88, 0fFF7FFFFF;
	or.pred  	%p39, %p37, %p38;
	@%p39 bra 	$L__BB0_29;
	mul.wide.u32 	%rd24, %r37, 4;
	add.s64 	%rd25, %rd1, %rd24;
	ld.global.f32 	%f88, [%rd25];
$L__BB0_29:
	max.f32 	%f36, %f33, %f88;
	add.s32 	%r38, %r37, %r50;
	setp.lt.s32 	%p40, %r38, 0;
	setp.ge.s32 	%p41, %r38, %r46;
	mov.f32 	%f89, 0fFF7FFFFF;
	or.pred  	%p42, %p40, %p41;
	@%p42 bra 	$L__BB0_31;
	mul.wide.u32 	%rd26, %r38, 4;
	add.s64 	%rd27, %rd1, %rd26;
	ld.global.f32 	%f89, [%rd27];
$L__BB0_31:
	max.f32 	%f97, %f36, %f89;
	add.s32 	%r76, %r76, 4;
$L__BB0_32:
	setp.eq.s32 	%p43, %r34, 0;
	@%p43 bra 	$L__BB0_43;
	setp.eq.s32 	%p44, %r34, 1;
	@%p44 bra 	$L__BB0_39;
	mad.lo.s32 	%r41, %r76, %r50, %r3;
	setp.lt.s32 	%p45, %r41, 0;
	setp.ge.s32 	%p46, %r41, %r46;
	mov.f32 	%f92, 0fFF7FFFFF;
	or.pred  	%p47, %p45, %p46;
	@%p47 bra 	$L__BB0_36;
	mul.wide.u32 	%rd28, %r41, 4;
	add.s64 	%rd29, %rd1, %rd28;
	ld.global.f32 	%f92, [%rd29];
$L__BB0_36:
	max.f32 	%f44, %f97, %f92;
	add.s32 	%r42, %r41, %r50;
	setp.lt.s32 	%p48, %r42, 0;
	setp.ge.s32 	%p49, %r42, %r46;
	mov.f32 	%f93, 0fFF7FFFFF;
	or.pred  	%p50, %p48, %p49;
	@%p50 bra 	$L__BB0_38;
	mul.wide.u32 	%rd30, %r42, 4;
	add.s64 	%rd31, %rd1, %rd30;
	ld.global.f32 	%f93, [%rd31];
$L__BB0_38:
	max.f32 	%f97, %f44, %f93;
	add.s32 	%r76, %r76, 2;
$L__BB0_39:
	and.b32  	%r65, %r47, 1;
	setp.eq.b32 	%p51, %r65, 1;
	not.pred 	%p52, %p51;
	@%p52 bra 	$L__BB0_43;
	mad.lo.s32 	%r45, %r76, %r50, %r3;
	setp.lt.s32 	%p53, %r45, 0;
	setp.ge.s32 	%p54, %r45, %r46;
	mov.f32 	%f96, 0fFF7FFFFF;
	or.pred  	%p55, %p53, %p54;
	@%p55 bra 	$L__BB0_42;
	mul.wide.u32 	%rd32, %r45, 4;
	add.s64 	%rd33, %rd1, %rd32;
	ld.global.f32 	%f96, [%rd33];
$L__BB0_42:
	max.f32 	%f97, %f97, %f96;
$L__BB0_43:
	cvta.to.global.u64 	%rd34, %rd2;
	mul.wide.u32 	%rd35, %r1, 4;
	add.s64 	%rd36, %rd34, %rd35;
	st.global.f32 	[%rd36], %f97;
$L__BB0_44:
	ret;

}


// ===== COMPILED SASS (sm_100) =====

	.target	sm_100

	.elftype	@"ET_EXEC"


//--------------------- .note.nv.tkinfo           --------------------------
	.section	.note.nv.tkinfo,"",@"SHT_NOTE"
	.sectionflags	@"SHF_NOTE_NV_TKINFO"
	.tkinfo
        /*0018*/ 	.word	0x00000002
        /*0030*/ 	.string	""
        /*0030*/ 	.string	"ptxas"
        /*0030*/ 	.string	"Cuda compilation tools, release 13.0, V13.0.88"
        /*0030*/ 	.string	"Build cuda_13.0.r13.0/compiler.36424714_0"
        /*0030*/ 	.string	"-arch sm_100 -m 64 "



//--------------------- .note.nv.cuinfo           --------------------------
	.section	.note.nv.cuinfo,"",@"SHT_NOTE"
	.sectionflags	@"SHF_NOTE_NV_CUINFO"
        /*0018*/ 	.short	0x0002
        /*001a*/ 	.short	0x0064
        /*001c*/ 	.short	0x0082
	.zero		2


//--------------------- .nv.info                  --------------------------
	.section	.nv.info,"",@"SHT_CUDA_INFO"
	.align	4


	//----- nvinfo : EIATTR_REGCOUNT
	.align		4
        /*0000*/ 	.byte	0x04, 0x2f
        /*0002*/ 	.short	(.L_1 - .L_0)
	.align		4
.L_0:
        /*0004*/ 	.word	index@(_Z18max_pooling_kernelPKfPfiiiiii)
        /*0008*/ 	.word	0x00000020


	//----- nvinfo : EIATTR_FRAME_SIZE
	.align		4
.L_1:
        /*000c*/ 	.byte	0x04, 0x11
        /*000e*/ 	.short	(.L_3 - .L_2)
	.align		4
.L_2:
        /*0010*/ 	.word	index@(_Z18max_pooling_kernelPKfPfiiiiii)
        /*0014*/ 	.word	0x00000000


	//----- nvinfo : EIATTR_MIN_STACK_SIZE
	.align		4
.L_3:
        /*0018*/ 	.byte	0x04, 0x12
        /*001a*/ 	.short	(.L_5 - .L_4)
	.align		4
.L_4:
        /*001c*/ 	.word	index@(_Z18max_pooling_kernelPKfPfiiiiii)
        /*0020*/ 	.word	0x00000000
.L_5:


//--------------------- .nv.compat                --------------------------
	.section	.nv.compat,"",@"SHT_CUDA_COMPAT_INFO"
	.align	4
        /*0000*/ 	.byte	0x02, 0x09, 0x00, 0x00, 0x02, 0x02, 0x01, 0x00, 0x02, 0x05, 0x05, 0x00, 0x03, 0x07, 0x01, 0x01
        /*0010*/ 	.byte	0x02, 0x03, 0x00, 0x00, 0x02, 0x06, 0x01, 0x00, 0x04, 0x0b, 0x08, 0x00, 0x09, 0x00, 0x00, 0x00
        /*0020*/ 	.byte	0x00, 0x00, 0x00, 0x00


//--------------------- .nv.info._Z18max_pooling_kernelPKfPfiiiiii --------------------------
	.section	.nv.info._Z18max_pooling_kernelPKfPfiiiiii,"",@"SHT_CUDA_INFO"
	.sectionflags	@""
	.align	4


	//----- nvinfo : EIATTR_CUDA_API_VERSION
	.align		4
        /*0000*/ 	.byte	0x04, 0x37
        /*0002*/ 	.short	(.L_7 - .L_6)
.L_6:
        /*0004*/ 	.word	0x00000082


	//----- nvinfo : EIATTR_KPARAM_INFO
	.align		4
.L_7:
        /*0008*/ 	.byte	0x04, 0x17
        /*000a*/ 	.short	(.L_9 - .L_8)
.L_8:
        /*000c*/ 	.word	0x00000000
        /*0010*/ 	.short	0x0007
        /*0012*/ 	.short	0x0024
        /*0014*/ 	.byte	0x00, 0xf0, 0x11, 0x00


	//----- nvinfo : EIATTR_KPARAM_INFO
	.align		4
.L_9:
        /*0018*/ 	.byte	0x04, 0x17
        /*001a*/ 	.short	(.L_11 - .L_10)
.L_10:
        /*001c*/ 	.word	0x00000000
        /*0020*/ 	.short	0x0006
        /*0022*/ 	.short	0x0020
        /*0024*/ 	.byte	0x00, 0xf0, 0x11, 0x00


	//----- nvinfo : EIATTR_KPARAM_INFO
	.align		4
.L_11:
        /*0028*/ 	.byte	0x04, 0x17
        /*002a*/ 	.short	(.L_13 - .L_12)
.L_12:
        /*002c*/ 	.word	0x00000000
        /*0030*/ 	.short	0x0005
        /*0032*/ 	.short	0x001c
        /*0034*/ 	.byte	0x00, 0xf0, 0x11, 0x00


	//----- nvinfo : EIATTR_KPARAM_INFO
	.align		4
.L_13:
        /*0038*/ 	.byte	0x04, 0x17
        /*003a*/ 	.short	(.L_15 - .L_14)
.L_14:
        /*003c*/ 	.word	0x00000000
        /*0040*/ 	.short	0x0004
        /*0042*/ 	.short	0x0018
        /*0044*/ 	.byte	0x00, 0xf0, 0x11, 0x00


	//----- nvinfo : EIATTR_KPARAM_INFO
	.align		4
.L_15:
        /*0048*/ 	.byte	0x04, 0x17
        /*004a*/ 	.short	(.L_17 - .L_16)
.L_16:
        /*004c*/ 	.word	0x00000000
        /*0050*/ 	.short	0x0003
        /*0052*/ 	.short	0x0014
        /*0054*/ 	.byte	0x00, 0xf0, 0x11, 0x00


	//----- nvinfo : EIATTR_KPARAM_INFO
	.align		4
.L_17:
        /*0058*/ 	.byte	0x04, 0x17
        /*005a*/ 	.short	(.L_19 - .L_18)
.L_18:
        /*005c*/ 	.word	0x00000000
        /*0060*/ 	.short	0x0002
        /*0062*/ 	.short	0x0010
        /*0064*/ 	.byte	0x00, 0xf0, 0x11, 0x00


	//----- nvinfo : EIATTR_KPARAM_INFO
	.align		4
.L_19:
        /*0068*/ 	.byte	0x04, 0x17
        /*006a*/ 	.short	(.L_21 - .L_20)
.L_20:
        /*006c*/ 	.word	0x00000000
        /*0070*/ 	.short	0x0001
        /*0072*/ 	.short	0x0008
        /*0074*/ 	.byte	0x00, 0xf5, 0x21, 0x00


	//----- nvinfo : EIATTR_KPARAM_INFO
	.align		4
.L_21:
        /*0078*/ 	.byte	0x04, 0x17
        /*007a*/ 	.short	(.L_23 - .L_22)
.L_22:
        /*007c*/ 	.word	0x00000000
        /*0080*/ 	.short	0x0000
        /*0082*/ 	.short	0x0000
        /*0084*/ 	.byte	0x00, 0xf5, 0x21, 0x00


	//----- nvinfo : EIATTR_SPARSE_MMA_MASK
	.align		4
.L_23:
        /*0088*/ 	.byte	0x03, 0x50
        /*008a*/ 	.short	0x0000


	//----- nvinfo : EIATTR_MAXREG_COUNT
	.align		4
        /*008c*/ 	.byte	0x03, 0x1b
        /*008e*/ 	.short	0x00ff


	//----- nvinfo : EIATTR_MERCURY_ISA_VERSION
	.align		4
        /*0090*/ 	.byte	0x03, 0x5f
        /*0092*/ 	.short	0x0101


	//----- nvinfo : EIATTR_VRC_CTA_INIT_COUNT
	.align		4
        /*0094*/ 	.byte	0x02, 0x4a
	.zero		1
	.zero		1


	//----- nvinfo : EIATTR_EXIT_INSTR_OFFSETS
	.align		4
        /*0098*/ 	.byte	0x04, 0x1c
        /*009a*/ 	.short	(.L_25 - .L_24)


	//   ....[0]....
.L_24:
        /*009c*/ 	.word	0x00000070


	//   ....[1]....
        /*00a0*/ 	.word	0x00000bf0


	//----- nvinfo : EIATTR_CRS_STACK_SIZE
	.align		4
.L_25:
        /*00a4*/ 	.byte	0x04, 0x1e
        /*00a6*/ 	.short	(.L_27 - .L_26)
.L_26:
        /*00a8*/ 	.word	0x00000000


	//----- nvinfo : EIATTR_CBANK_PARAM_SIZE
	.align		4
.L_27:
        /*00ac*/ 	.byte	0x03, 0x19
        /*00ae*/ 	.short	0x0028


	//----- nvinfo : EIATTR_PARAM_CBANK
	.align		4
        /*00b0*/ 	.byte	0x04, 0x0a
        /*00b2*/ 	.short	(.L_29 - .L_28)
	.align		4
.L_28:
        /*00b4*/ 	.word	index@(.nv.constant0._Z18max_pooling_kernelPKfPfiiiiii)
        /*00b8*/ 	.short	0x0380
        /*00ba*/ 	.short	0x0028


	//----- nvinfo : EIATTR_SW_WAR
	.align		4
.L_29:
        /*00bc*/ 	.byte	0x04, 0x36
        /*00be*/ 	.short	(.L_31 - .L_30)
.L_30:
        /*00c0*/ 	.word	0x00000008
.L_31:


//--------------------- .nv.callgraph             --------------------------
	.section	.nv.callgraph,"",@"SHT_CUDA_CALLGRAPH"
	.align	4
	.sectionentsize	8
	.align		4
        /*0000*/ 	.word	0x00000000
	.align		4
        /*0004*/ 	.word	0xffffffff
	.align		4
        /*0008*/ 	.word	0x00000000
	.align		4
        /*000c*/ 	.word	0xfffffffe
	.align		4
        /*0010*/ 	.word	0x00000000
	.align		4
        /*0014*/ 	.word	0xfffffffd
	.align		4
        /*0018*/ 	.word	0x00000000
	.align		4
        /*001c*/ 	.word	0xfffffffc


//--------------------- .text._Z18max_pooling_kernelPKfPfiiiiii --------------------------
	.section	.text._Z18max_pooling_kernelPKfPfiiiiii,"ax",@progbits
	.align	128
        .global         _Z18max_pooling_kernelPKfPfiiiiii
        .type           _Z18max_pooling_kernelPKfPfiiiiii,@function
        .size           _Z18max_pooling_kernelPKfPfiiiiii,(.L_x_8 - _Z18max_pooling_kernelPKfPfiiiiii)
        .other          _Z18max_pooling_kernelPKfPfiiiiii,@"STO_CUDA_ENTRY STV_DEFAULT"
_Z18max_pooling_kernelPKfPfiiiiii:
.text._Z18max_pooling_kernelPKfPfiiiiii:
[----:B------:R-:W-:Y:S01]  /*0000*/  LDC R1, c[0x0][0x37c] ;  /* 0x0000df00ff017b82 */ /* 0x000fe20000000800 */
[----:B------:R-:W0:Y:S07]  /*0010*/  S2R R3, SR_TID.X ;  /* 0x0000000000037919 */ /* 0x000e2e0000002100 */
[----:B------:R-:W0:Y:S01]  /*0020*/  S2UR UR4, SR_CTAID.X ;  /* 0x00000000000479c3 */ /* 0x000e220000002500 */
[----:B------:R-:W1:Y:S07]  /*0030*/  LDCU UR5, c[0x0][0x3a4] ;  /* 0x00007480ff0577ac */ /* 0x000e6e0008000800 */
[----:B------:R-:W0:Y:S02]  /*0040*/  LDC R0, c[0x0][0x360] ;  /* 0x0000d800ff007b82 */ /* 0x000e240000000800 */
[----:B0-----:R-:W-:-:S05]  /*0050*/  IMAD R0, R0, UR4, R3 ;  /* 0x0000000400007c24 */ /* 0x001fca000f8e0203 */
[----:B-1----:R-:W-:-:S13]  /*0060*/  ISETP.GE.U32.AND P0, PT, R0, UR5, PT ;  /* 0x0000000500007c0c */ /* 0x002fda000bf06070 */
[----:B------:R-:W-:Y:S05]  /*0070*/  @P0 EXIT ;  /* 0x000000000000094d */ /* 0x000fea0003800000 */
[----:B------:R-:W0:Y:S01]  /*0080*/  LDCU UR5, c[0x0][0x394] ;  /* 0x00007280ff0577ac */ /* 0x000e220008000800 */
[----:B------:R-:W-:Y:S01]  /*0090*/  IMAD.MOV.U32 R9, RZ, RZ, -0x800001 ;  /* 0xff7fffffff097424 */ /* 0x000fe200078e00ff */
[----:B------:R-:W1:Y:S01]  /*00a0*/  LDCU.64 UR8, c[0x0][0x358] ;  /* 0x00006b00ff0877ac */ /* 0x000e620008000a00 */
[----:B0-----:R-:W-:-:S09]  /*00b0*/  UISETP.GE.AND UP0, UPT, UR5, 0x1, UPT ;  /* 0x000000010500788c */ /* 0x001fd2000bf06270 */
[----:B-1----:R-:W-:Y:S05]  /*00c0*/  BRA.U !UP0, `(.L_x_0) ;  /* 0x0000000908bc7547 */ /* 0x002fea000b800000 */
[----:B------:R-:W0:Y:S01]  /*00d0*/  LDCU.64 UR10, c[0x0][0x398] ;  /* 0x00007300ff0a77ac */ /* 0x000e220008000a00 */
[----:B------:R-:W-:Y:S01]  /*00e0*/  IMAD.MOV.U32 R9, RZ, RZ, -0x800001 ;  /* 0xff7fffffff097424 */ /* 0x000fe200078e00ff */
[----:B------:R-:W-:Y:S02]  /*00f0*/  UISETP.GE.U32.AND UP1, UPT, UR5, 0x8, UPT ;  /* 0x000000080500788c */ /* 0x000fe4000bf26070 */
[----:B------:R-:W-:Y:S01]  /*0100*/  ULOP3.LUT UR6, UR5, 0x7, URZ, 0xc0, !UPT ;  /* 0x0000000705067892 */ /* 0x000fe2000f8ec0ff */
[----:B------:R-:W-:-:S03]  /*0110*/  UMOV UR4, URZ ;  /* 0x000000ff00047c82 */ /* 0x000fc60008000000 */
[----:B------:R-:W-:Y:S01]  /*0120*/  UISETP.NE.AND UP0, UPT, UR6, URZ, UPT ;  /* 0x000000ff0600728c */ /* 0x000fe2000bf05270 */
[----:B0-----:R-:W-:-:S04]  /*0130*/  IMAD R4, R0, UR10, RZ ;  /* 0x0000000a00047c24 */ /* 0x001fc8000f8e02ff */
[----:B------:R-:W-:Y:S01]  /*0140*/  VIADD R3, R4, -UR11 ;  /* 0x8000000b04037c36 */ /* 0x000fe20008000000 */
[----:B------:R-:W-:Y:S06]  /*0150*/  BRA.U !UP1, `(.L_x_1) ;  /* 0x00000005095c7547 */ /* 0x000fec000b800000 */
[----:B------:R-:W0:Y:S01]  /*0160*/  LDC R9, c[0x0][0x3a0] ;  /* 0x0000e800ff097b82 */ /* 0x000e220000000800 */
[----:B------:R-:W-:Y:S01]  /*0170*/  ULOP3.LUT UR4, UR5, 0x7ffffff8, URZ, 0xc0, !UPT ;  /* 0x7ffffff805047892 */ /* 0x000fe2000f8ec0ff */
[----:B------:R-:W-:Y:S01]  /*0180*/  MOV R24, R3 ;  /* 0x0000000300187202 */ /* 0x000fe20000000f00 */
[----:B------:R-:W1:Y:S02]  /*0190*/  LDCU UR7, c[0x0][0x390] ;  /* 0x00007200ff0777ac */ /* 0x000e640008000800 */
[----:B------:R-:W-:-:S03]  /*01a0*/  UIADD3 UR5, UPT, UPT, -UR4, URZ, URZ ;  /* 0x000000ff04057290 */ /* 0x000fc6000fffe1ff */
[----:B------:R-:W2:Y:S01]  /*01b0*/  LDC R5, c[0x0][0x3a0] ;  /* 0x0000e800ff057b82 */ /* 0x000ea20000000800 */
[C-C-:B0-----:R-:W-:Y:S01]  /*01c0*/  IMAD R6, R9.reuse, 0x2, R4.reuse ;  /* 0x0000000209067824 */ /* 0x141fe200078e0204 */
[C---:B------:R-:W-:Y:S01]  /*01d0*/  LEA R8, R9.reuse, R4, 0x2 ;  /* 0x0000000409087211 */ /* 0x040fe200078e10ff */
[C-C-:B------:R-:W-:Y:S01]  /*01e0*/  IMAD R7, R9.reuse, 0x3, R4.reuse ;  /* 0x0000000309077824 */ /* 0x140fe200078e0204 */
[----:B------:R-:W-:Y:S01]  /*01f0*/  IADD3 R2, PT, PT, R4, -UR11, R9 ;  /* 0x8000000b04027c10 */ /* 0x000fe2000fffe009 */
[C-C-:B------:R-:W-:Y:S02]  /*0200*/  IMAD R10, R9.reuse, 0x5, R4.reuse ;  /* 0x00000005090a7824 */ /* 0x140fe400078e0204 */
[C-C-:B------:R-:W-:Y:S02]  /*0210*/  IMAD R12, R9.reuse, 0x6, R4.reuse ;  /* 0x00000006090c7824 */ /* 0x140fe400078e0204 */
[----:B------:R-:W-:Y:S01]  /*0220*/  IMAD R9, R9, 0x7, R4 ;  /* 0x0000000709097824 */ /* 0x000fe200078e0204 */
[----:B------:R-:W-:Y:S01]  /*0230*/  IADD3 R10, PT, PT, R10, -UR11, RZ ;  /* 0x8000000b0a0a7c10 */ /* 0x000fe2000fffe0ff */
[----:B------:R-:W-:-:S02]  /*0240*/  VIADD R4, R6, -UR11 ;  /* 0x8000000b06047c36 */ /* 0x000fc40008000000 */
[----:B------:R-:W-:Y:S02]  /*0250*/  VIADD R6, R7, -UR11 ;  /* 0x8000000b07067c36 */ /* 0x000fe40008000000 */
[----:B------:R-:W-:Y:S02]  /*0260*/  VIADD R7, R9, -UR11 ;  /* 0x8000000b09077c36 */ /* 0x000fe40008000000 */
[----:B------:R-:W-:Y:S02]  /*0270*/  VIADD R8, R8, -UR11 ;  /* 0x8000000b08087c36 */ /* 0x000fe40008000000 */
[----:B------:R-:W-:Y:S02]  /*0280*/  VIADD R12, R12, -UR11 ;  /* 0x8000000b0c0c7c36 */ /* 0x000fe40008000000 */
[----:B-12---:R-:W-:-:S07]  /*0290*/  IMAD.MOV.U32 R9, RZ, RZ, -0x800001 ;  /* 0xff7fffffff097424 */ /* 0x006fce00078e00ff */
.L_x_2:
[----:B------:R-:W-:Y:S01]  /*02a0*/  ISETP.GE.AND P5, PT, R24, UR7, PT ;  /* 0x0000000718007c0c */ /* 0x000fe2000bfa6270 */
[----:B------:R-:W-:Y:S01]  /*02b0*/  IMAD.MOV.U32 R26, RZ, RZ, -0x800001 ;  /* 0xff7fffffff1a7424 */ /* 0x000fe200078e00ff */
[----:B------:R-:W-:Y:S02]  /*02c0*/  ISETP.GE.AND P4, PT, R4, UR7, PT ;  /* 0x0000000704007c0c */ /* 0x000fe4000bf86270 */
[----:B------:R-:W-:Y:S02]  /*02d0*/  ISETP.LT.OR P5, PT, R24, RZ, P5 ;  /* 0x000000ff1800720c */ /* 0x000fe40002fa1670 */
[----:B------:R-:W-:Y:S02]  /*02e0*/  ISETP.GE.AND P0, PT, R2, UR7, PT ;  /* 0x0000000702007c0c */ /* 0x000fe4000bf06270 */
[----:B------:R-:W-:Y:S02]  /*02f0*/  ISETP.LT.OR P4, PT, R4, RZ, P4 ;  /* 0x000000ff0400720c */ /* 0x000fe40002781670 */
[----:B------:R-:W-:-:S02]  /*0300*/  ISETP.LT.OR P0, PT, R2, RZ, P0 ;  /* 0x000000ff0200720c */ /* 0x000fc40000701670 */
[----:B------:R-:W-:Y:S02]  /*0310*/  ISETP.GE.AND P3, PT, R6, UR7, PT ;  /* 0x0000000706007c0c */ /* 0x000fe4000bf66270 */
[----:B------:R-:W-:Y:S02]  /*0320*/  ISETP.GE.AND P2, PT, R8, UR7, PT ;  /* 0x0000000708007c0c */ /* 0x000fe4000bf46270 */
[----:B------:R-:W-:Y:S01]  /*0330*/  ISETP.LT.OR P3, PT, R6, RZ, P3 ;  /* 0x000000ff0600720c */ /* 0x000fe20001f61670 */
[----:B------:R-:W0:Y:S01]  /*0340*/  @!P5 LDC.64 R18, c[0x0][0x380] ;  /* 0x0000e000ff12db82 */ /* 0x000e220000000a00 */
[----:B------:R-:W-:Y:S02]  /*0350*/  ISETP.GE.AND P1, PT, R10, UR7, PT ;  /* 0x000000070a007c0c */ /* 0x000fe4000bf26270 */
[----:B------:R-:W-:Y:S02]  /*0360*/  ISETP.LT.OR P2, PT, R8, RZ, P2 ;  /* 0x000000ff0800720c */ /* 0x000fe40001741670 */
[----:B------:R-:W-:-:S03]  /*0370*/  ISETP.LT.OR P1, PT, R10, RZ, P1 ;  /* 0x000000ff0a00720c */ /* 0x000fc60000f21670 */
[----:B------:R-:W1:Y:S08]  /*0380*/  @!P4 LDC.64 R14, c[0x0][0x380] ;  /* 0x0000e000ff0ecb82 */ /* 0x000e700000000a00 */
[----:B------:R-:W2:Y:S01]  /*0390*/  @!P0 LDC.64 R16, c[0x0][0x380] ;  /* 0x0000e000ff108b82 */ /* 0x000ea20000000a00 */
[----:B------:R-:W-:Y:S01]  /*03a0*/  ISETP.GE.AND P6, PT, R12, UR7, PT ;  /* 0x000000070c007c0c */ /* 0x000fe2000bfc6270 */
[----:B0-----:R-:W-:-:S03]  /*03b0*/  @!P5 IMAD.WIDE.U32 R18, R24, 0x4, R18 ;  /* 0x000000041812d825 */ /* 0x001fc600078e0012 */
[----:B------:R-:W-:-:S03]  /*03c0*/  ISETP.LT.OR P6, PT, R12, RZ, P6 ;  /* 0x000000ff0c00720c */ /* 0x000fc600037c1670 */
[----:B------:R-:W0:Y:S01]  /*03d0*/  @!P3 LDC.64 R22, c[0x0][0x380] ;  /* 0x0000e000ff16bb82 */ /* 0x000e220000000a00 */
[----:B------:R3:W4:Y:S01]  /*03e0*/  @!P5 LDG.E R26, desc[UR8][R18.64] ;  /* 0x00000008121ad981 */ /* 0x000722000c1e1900 */
[----:B------:R-:W-:Y:S01]  /*03f0*/  ISETP.GE.AND P5, PT, R7, UR7, PT ;  /* 0x0000000707007c0c */ /* 0x000fe2000bfa6270 */
[----:B------:R-:W-:-:S03]  /*0400*/  IMAD.MOV.U32 R13, RZ, RZ, -0x800001 ;  /* 0xff7fffffff0d7424 */ /* 0x000fc600078e00ff */
[----:B------:R-:W-:Y:S02]  /*0410*/  ISETP.LT.OR P5, PT, R7, RZ, P5 ;  /* 0x000000ff0700720c */ /* 0x000fe40002fa1670 */
[----:B------:R-:W5:Y:S01]  /*0420*/  @!P2 LDC.64 R20, c[0x0][0x380] ;  /* 0x0000e000ff14ab82 */ /* 0x000f620000000a00 */
[----:B------:R-:W-:Y:S02]  /*0430*/  IMAD.MOV.U32 R11, RZ, RZ, -0x800001 ;  /* 0xff7fffffff0b7424 */ /* 0x000fe400078e00ff */
[----:B-1----:R-:W-:-:S04]  /*0440*/  @!P4 IMAD.WIDE.U32 R14, R4, 0x4, R14 ;  /* 0x00000004040ec825 */ /* 0x002fc800078e000e */
[----:B--2---:R-:W-:Y:S01]  /*0450*/  @!P0 IMAD.WIDE.U32 R28, R2, 0x4, R16 ;  /* 0x00000004021c8825 */ /* 0x004fe200078e0010 */
[----:B---3--:R-:W1:Y:S01]  /*0460*/  @!P1 LDC.64 R18, c[0x0][0x380] ;  /* 0x0000e000ff129b82 */ /* 0x008e620000000a00 */
[----:B------:R2:W3:Y:S01]  /*0470*/  @!P4 LDG.E R11, desc[UR8][R14.64] ;  /* 0x000000080e0bc981 */ /* 0x0004e2000c1e1900 */
[----:B------:R-:W-:-:S03]  /*0480*/  MOV R25, 0xff7fffff ;  /* 0xff7fffff00197802 */ /* 0x000fc60000000f00 */
[----:B------:R0:W3:Y:S03]  /*0490*/  @!P0 LDG.E R13, desc[UR8][R28.64] ;  /* 0x000000081c0d8981 */ /* 0x0000e6000c1e1900 */
[----:B------:R-:W1:Y:S08]  /*04a0*/  @!P6 LDC.64 R16, c[0x0][0x380] ;  /* 0x0000e000ff10eb82 */ /* 0x000e700000000a00 */
[----:B--2---:R-:W2:Y:S01]  /*04b0*/  @!P5 LDC.64 R14, c[0x0][0x380] ;  /* 0x0000e000ff0edb82 */ /* 0x004ea20000000a00 */
[----:B0-----:R-:W-:-:S04]  /*04c0*/  @!P3 IMAD.WIDE.U32 R22, R6, 0x4, R22 ;  /* 0x000000040616b825 */ /* 0x001fc800078e0016 */
[----:B------:R-:W-:Y:S01]  /*04d0*/  IMAD.MOV.U32 R28, RZ, RZ, -0x800001 ;  /* 0xff7fffffff1c7424 */ /* 0x000fe200078e00ff */
[----:B------:R0:W3:Y:S01]  /*04e0*/  @!P3 LDG.E R25, desc[UR8][R22.64] ;  /* 0x000000081619b981 */ /* 0x0000e2000c1e1900 */
[----:B-----5:R-:W-:-:S04]  /*04f0*/  @!P2 IMAD.WIDE.U32 R20, R8, 0x4, R20 ;  /* 0x000000040814a825 */ /* 0x020fc800078e0014 */
[----:B------:R-:W-:Y:S01]  /*0500*/  IMAD.MOV.U32 R27, RZ, RZ, -0x800001 ;  /* 0xff7fffffff1b7424 */ /* 0x000fe200078e00ff */
[----:B------:R-:W5:Y:S01]  /*0510*/  @!P2 LDG.E R28, desc[UR8][R20.64] ;  /* 0x00000008141ca981 */ /* 0x000f62000c1e1900 */
[----:B-1----:R-:W-:-:S04]  /*0520*/  @!P1 IMAD.WIDE.U32 R18, R10, 0x4, R18 ;  /* 0x000000040a129825 */ /* 0x002fc800078e0012 */
[----:B------:R-:W-:Y:S01]  /*0530*/  IMAD.MOV.U32 R29, RZ, RZ, -0x800001 ;  /* 0xff7fffffff1d7424 */ /* 0x000fe200078e00ff */
[----:B------:R-:W5:Y:S01]  /*0540*/  @!P1 LDG.E R27, desc[UR8][R18.64] ;  /* 0x00000008121b9981 */ /* 0x000f62000c1e1900 */
[----:B------:R-:W-:Y:S01]  /*0550*/  @!P6 IMAD.WIDE.U32 R16, R12, 0x4, R16 ;  /* 0x000000040c10e825 */ /* 0x000fe200078e0010 */
[----:B0-----:R-:W-:-:S03]  /*0560*/  MOV R22, 0xff7fffff ;  /* 0xff7fffff00167802 */ /* 0x001fc60000000f00 */
[----:B--2---:R-:W-:Y:S01]  /*0570*/  @!P5 IMAD.WIDE.U32 R14, R7, 0x4, R14 ;  /* 0x00000004070ed825 */ /* 0x004fe200078e000e */
[----:B------:R-:W2:Y:S04]  /*0580*/  @!P6 LDG.E R29, desc[UR8][R16.64] ;  /* 0x00000008101de981 */ /* 0x000ea8000c1e1900 */
[----:B------:R-:W2:Y:S01]  /*0590*/  @!P5 LDG.E R22, desc[UR8][R14.64] ;  /* 0x000000080e16d981 */ /* 0x000ea2000c1e1900 */
[----:B------:R-:W-:-:S04]  /*05a0*/  UIADD3 UR5, UPT, UPT, UR5, 0x8, URZ ;  /* 0x0000000805057890 */ /* 0x000fc8000fffe0ff */
[----:B------:R-:W-:Y:S01]  /*05b0*/  UISETP.NE.AND UP1, UPT, UR5, URZ, UPT ;  /* 0x000000ff0500728c */ /* 0x000fe2000bf25270 */
[C---:B------:R-:W-:Y:S01]  /*05c0*/  IMAD R24, R5.reuse, 0x8, R24 ;  /* 0x0000000805187824 */ /* 0x040fe200078e0218 */
[C---:B------:R-:W-:Y:S01]  /*05d0*/  LEA R6, R5.reuse, R6, 0x3 ;  /* 0x0000000605067211 */ /* 0x040fe200078e18ff */
[C---:B------:R-:W-:Y:S01]  /*05e0*/  IMAD R2, R5.reuse, 0x8, R2 ;  /* 0x0000000805027824 */ /* 0x040fe200078e0202 */
[C---:B------:R-:W-:Y:S01]  /*05f0*/  LEA R7, R5.reuse, R7, 0x3 ;  /* 0x0000000705077211 */ /* 0x040fe200078e18ff */
[C---:B------:R-:W-:Y:S02]  /*0600*/  IMAD R4, R5.reuse, 0x8, R4 ;  /* 0x0000000805047824 */ /* 0x040fe400078e0204 */
[C---:B------:R-:W-:Y:S02]  /*0610*/  IMAD R8, R5.reuse, 0x8, R8 ;  /* 0x0000000805087824 */ /* 0x040fe400078e0208 */
[C---:B------:R-:W-:Y:S02]  /*0620*/  IMAD R10, R5.reuse, 0x8, R10 ;  /* 0x00000008050a7824 */ /* 0x040fe400078e020a */
[----:B------:R-:W-:Y:S01]  /*0630*/  IMAD R12, R5, 0x8, R12 ;  /* 0x00000008050c7824 */ /* 0x000fe200078e020c */
[----:B----4-:R-:W-:-:S04]  /*0640*/  FMNMX R26, R26, R9, !PT ;  /* 0x000000091a1a7209 */ /* 0x010fc80007800000 */
[----:B---3--:R-:W-:-:S04]  /*0650*/  FMNMX R26, R26, R13, !PT ;  /* 0x0000000d1a1a7209 */ /* 0x008fc80007800000 */
[----:B------:R-:W-:-:S04]  /*0660*/  FMNMX R26, R26, R11, !PT ;  /* 0x0000000b1a1a7209 */ /* 0x000fc80007800000 */
[----:B------:R-:W-:-:S04]  /*0670*/  FMNMX R25, R26, R25, !PT ;  /* 0x000000191a197209 */ /* 0x000fc80007800000 */
[----:B-----5:R-:W-:-:S04]  /*0680*/  FMNMX R28, R25, R28, !PT ;  /* 0x0000001c191c7209 */ /* 0x020fc80007800000 */
[----:B------:R-:W-:-:S04]  /*0690*/  FMNMX R28, R28, R27, !PT ;  /* 0x0000001b1c1c7209 */ /* 0x000fc80007800000 */
[----:B--2---:R-:W-:-:S04]  /*06a0*/  FMNMX R29, R28, R29, !PT ;  /* 0x0000001d1c1d7209 */ /* 0x004fc80007800000 */
[----:B------:R-:W-:Y:S01]  /*06b0*/  FMNMX R9, R29, R22, !PT ;  /* 0x000000161d097209 */ /* 0x000fe20007800000 */
[----:B------:R-:W-:Y:S06]  /*06c0*/  BRA.U UP1, `(.L_x_2) ;  /* 0xfffffff901f47547 */ /* 0x000fec000b83ffff */
.L_x_1:
[----:B------:R-:W-:Y:S05]  /*06d0*/  BRA.U !UP0, `(.L_x_0) ;  /* 0x0000000508387547 */ /* 0x000fea000b800000 */
[----:B------:R-:W0:Y:S01]  /*06e0*/  LDCU UR5, c[0x0][0x394] ;  /* 0x00007280ff0577ac */ /* 0x000e220008000800 */
[----:B------:R-:W-:Y:S02]  /*06f0*/  UISETP.GE.U32.AND UP0, UPT, UR6, 0x4, UPT ;  /* 0x000000040600788c */ /* 0x000fe4000bf06070 */
[----:B0-----:R-:W-:-:S04]  /*0700*/  ULOP3.LUT UR7, UR5, 0x3, URZ, 0xc0, !UPT ;  /* 0x0000000305077892 */ /* 0x001fc8000f8ec0ff */
[----:B------:R-:W-:-:S03]  /*0710*/  UISETP.NE.AND UP1, UPT, UR7, URZ, UPT ;  /* 0x000000ff0700728c */ /* 0x000fc6000bf25270 */
[----:B------:R-:W-:Y:S08]  /*0720*/  BRA.U !UP0, `(.L_x_3) ;  /* 0x00000001088c7547 */ /* 0x000ff0000b800000 */
[----:B------:R-:W0:Y:S01]  /*0730*/  LDC R2, c[0x0][0x3a0] ;  /* 0x0000e800ff027b82 */ /* 0x000e220000000800 */
[----:B------:R-:W1:Y:S01]  /*0740*/  LDCU UR6, c[0x0][0x390] ;  /* 0x00007200ff0677ac */ /* 0x000e620008000800 */
[----:B------:R-:W-:Y:S02]  /*0750*/  IMAD.MOV.U32 R8, RZ, RZ, -0x800001 ;  /* 0xff7fffffff087424 */ /* 0x000fe400078e00ff */
[----:B0-----:R-:W-:-:S04]  /*0760*/  IMAD R15, R2, UR4, R3 ;  /* 0x00000004020f7c24 */ /* 0x001fc8000f8e0203 */
[C---:B------:R-:W-:Y:S01]  /*0770*/  IMAD.IADD R17, R15.reuse, 0x1, R2 ;  /* 0x000000010f117824 */ /* 0x040fe200078e0202 */
[----:B-1----:R-:W-:-:S03]  /*0780*/  ISETP.GE.AND P0, PT, R15, UR6, PT ;  /* 0x000000060f007c0c */ /* 0x002fc6000bf06270 */
[C-C-:B------:R-:W-:Y:S01]  /*0790*/  IMAD.IADD R19, R17.reuse, 0x1, R2.reuse ;  /* 0x0000000111137824 */ /* 0x140fe200078e0202 */
[----:B------:R-:W-:Y:S02]  /*07a0*/  ISETP.GE.AND P1, PT, R17, UR6, PT ;  /* 0x0000000611007c0c */ /* 0x000fe4000bf26270 */
[----:B------:R-:W-:Y:S01]  /*07b0*/  ISETP.LT.OR P0, PT, R15, RZ, P0 ;  /* 0x000000ff0f00720c */ /* 0x000fe20000701670 */
[----:B------:R-:W-:Y:S01]  /*07c0*/  IMAD.IADD R21, R19, 0x1, R2 ;  /* 0x0000000113157824 */ /* 0x000fe200078e0202 */
[----:B------:R-:W-:Y:S02]  /*07d0*/  ISETP.LT.OR P1, PT, R17, RZ, P1 ;  /* 0x000000ff1100720c */ /* 0x000fe40000f21670 */
[----:B------:R-:W-:Y:S02]  /*07e0*/  ISETP.GE.AND P2, PT, R19, UR6, PT ;  /* 0x0000000613007c0c */ /* 0x000fe4000bf46270 */
[----:B------:R-:W-:Y:S02]  /*07f0*/  ISETP.GE.AND P3, PT, R21, UR6, PT ;  /* 0x0000000615007c0c */ /* 0x000fe4000bf66270 */
[----:B------:R-:W-:-:S02]  /*0800*/  ISETP.LT.OR P2, PT, R19, RZ, P2 ;  /* 0x000000ff1300720c */ /* 0x000fc40001741670 */
[----:B------:R-:W-:Y:S02]  /*0810*/  ISETP.LT.OR P3, PT, R21, RZ, P3 ;  /* 0x000000ff1500720c */ /* 0x000fe40001f61670 */
[----:B------:R-:W-:Y:S01]  /*0820*/  MOV R2, 0xff7fffff ;  /* 0xff7fffff00027802 */ /* 0x000fe20000000f00 */
[----:B------:R-:W0:Y:S08]  /*0830*/  @!P0 LDC.64 R10, c[0x0][0x380] ;  /* 0x0000e000ff0a8b82 */ /* 0x000e300000000a00 */
[----:B------:R-:W1:Y:S08]  /*0840*/  @!P1 LDC.64 R12, c[0x0][0x380] ;  /* 0x0000e000ff0c9b82 */ /* 0x000e700000000a00 */
[----:B------:R-:W2:Y:S08]  /*0850*/  @!P2 LDC.64 R6, c[0x0][0x380] ;  /* 0x0000e000ff06ab82 */ /* 0x000eb00000000a00 */
[----:B------:R-:W3:Y:S01]  /*0860*/  @!P3 LDC.64 R4, c[0x0][0x380] ;  /* 0x0000e000ff04bb82 */ /* 0x000ee20000000a00 */
[----:B0-----:R-:W-:-:S05]  /*0870*/  @!P0 IMAD.WIDE.U32 R10, R15, 0x4, R10 ;  /* 0x000000040f0a8825 */ /* 0x001fca00078e000a */
[----:B------:R-:W4:Y:S01]  /*0880*/  @!P0 LDG.E R2, desc[UR8][R10.64] ;  /* 0x000000080a028981 */ /* 0x000f22000c1e1900 */
[----:B-1----:R-:W-:-:S04]  /*0890*/  @!P1 IMAD.WIDE.U32 R12, R17, 0x4, R12 ;  /* 0x00000004110c9825 */ /* 0x002fc800078e000c */
[----:B------:R-:W-:Y:S01]  /*08a0*/  IMAD.MOV.U32 R14, RZ, RZ, -0x800001 ;  /* 0xff7fffffff0e7424 */ /* 0x000fe200078e00ff */
[----:B------:R-:W5:Y:S01]  /*08b0*/  @!P1 LDG.E R8, desc[UR8][R12.64] ;  /* 0x000000080c089981 */ /* 0x000f62000c1e1900 */
[----:B--2---:R-:W-:Y:S01]  /*08c0*/  @!P2 IMAD.WIDE.U32 R6, R19, 0x4, R6 ;  /* 0x000000041306a825 */ /* 0x004fe200078e0006 */
[----:B------:R-:W-:-:S04]  /*08d0*/  MOV R15, 0xff7fffff ;  /* 0xff7fffff000f7802 */ /* 0x000fc80000000f00 */
[----:B------:R-:W2:Y:S01]  /*08e0*/  @!P2 LDG.E R14, desc[UR8][R6.64] ;  /* 0x00000008060ea981 */ /* 0x000ea2000c1e1900 */
[----:B---3--:R-:W-:-:S05]  /*08f0*/  @!P3 IMAD.WIDE.U32 R4, R21, 0x4, R4 ;  /* 0x000000041504b825 */ /* 0x008fca00078e0004 */
[----:B------:R-:W3:Y:S01]  /*0900*/  @!P3 LDG.E R15, desc[UR8][R4.64] ;  /* 0x00000008040fb981 */ /* 0x000ee2000c1e1900 */
[----:B------:R-:W-:Y:S01]  /*0910*/  UIADD3 UR4, UPT, UPT, UR4, 0x4, URZ ;  /* 0x0000000404047890 */ /* 0x000fe2000fffe0ff */
[----:B----4-:R-:W-:-:S04]  /*0920*/  FMNMX R9, R9, R2, !PT ;  /* 0x0000000209097209 */ /* 0x010fc80007800000 */
[----:B-----5:R-:W-:-:S04]  /*0930*/  FMNMX R9, R9, R8, !PT ;  /* 0x0000000809097209 */ /* 0x020fc80007800000 */
[----:B--2---:R-:W-:-:S04]  /*0940*/  FMNMX R14, R9, R14, !PT ;  /* 0x0000000e090e7209 */ /* 0x004fc80007800000 */
[----:B---3--:R-:W-:-:S07]  /*0950*/  FMNMX R9, R14, R15, !PT ;  /* 0x0000000f0e097209 */ /* 0x008fce0007800000 */
.L_x_3:
[----:B------:R-:W-:Y:S05]  /*0960*/  BRA.U !UP1, `(.L_x_0) ;  /* 0x0000000109947547 */ /* 0x000fea000b800000 */
[----:B------:R-:W-:Y:S02]  /*0970*/  UISETP.NE.AND UP0, UPT, UR7, 0x1, UPT ;  /* 0x000000010700788c */ /* 0x000fe4000bf05270 */
[----:B------:R-:W-:-:S04]  /*0980*/  ULOP3.LUT UR5, UR5, 0x1, URZ, 0xc0, !UPT ;  /* 0x0000000105057892 */ /* 0x000fc8000f8ec0ff */
[----:B------:R-:W-:-:S03]  /*0990*/  UISETP.NE.U32.AND UP1, UPT, UR5, 0x1, UPT ;  /* 0x000000010500788c */ /* 0x000fc6000bf25070 */
[----:B------:R-:W-:Y:S08]  /*09a0*/  BRA.U !UP0, `(.L_x_4) ;  /* 0x00000001084c7547 */ /* 0x000ff0000b800000 */
[----:B------:R-:W0:Y:S01]  /*09b0*/  LDC R2, c[0x0][0x3a0] ;  /* 0x0000e800ff027b82 */ /* 0x000e220000000800 */
[----:B------:R-:W1:Y:S01]  /*09c0*/  LDCU UR5, c[0x0][0x390] ;  /* 0x00007200ff0577ac */ /* 0x000e620008000800 */
[----:B------:R-:W-:Y:S01]  /*09d0*/  MOV R8, 0xff7fffff ;  /* 0xff7fffff00087802 */ /* 0x000fe20000000f00 */
[----:B0-----:R-:W-:-:S04]  /*09e0*/  IMAD R13, R2, UR4, R3 ;  /* 0x00000004020d7c24 */ /* 0x001fc8000f8e0203 */
[C---:B------:R-:W-:Y:S01]  /*09f0*/  IMAD.IADD R11, R13.reuse, 0x1, R2 ;  /* 0x000000010d0b7824 */ /* 0x040fe200078e0202 */
[----:B-1----:R-:W-:Y:S01]  /*0a00*/  ISETP.GE.AND P0, PT, R13, UR5, PT ;  /* 0x000000050d007c0c */ /* 0x002fe2000bf06270 */
[----:B------:R-:W-:-:S03]  /*0a10*/  IMAD.MOV.U32 R2, RZ, RZ, -0x800001 ;  /* 0xff7fffffff027424 */ /* 0x000fc600078e00ff */
[----:B------:R-:W-:Y:S02]  /*0a20*/  ISETP.GE.AND P1, PT, R11, UR5, PT ;  /* 0x000000050b007c0c */ /* 0x000fe4000bf26270 */
[----:B------:R-:W-:Y:S02]  /*0a30*/  ISETP.LT.OR P0, PT, R13, RZ, P0 ;  /* 0x000000ff0d00720c */ /* 0x000fe40000701670 */
[----:B------:R-:W-:-:S11]  /*0a40*/  ISETP.LT.OR P1, PT, R11, RZ, P1 ;  /* 0x000000ff0b00720c */ /* 0x000fd60000f21670 */
[----:B------:R-:W0:Y:S08]  /*0a50*/  @!P0 LDC.64 R4, c[0x0][0x380] ;  /* 0x0000e000ff048b82 */ /* 0x000e300000000a00 */
[----:B------:R-:W1:Y:S01]  /*0a60*/  @!P1 LDC.64 R6, c[0x0][0x380] ;  /* 0x0000e000ff069b82 */ /* 0x000e620000000a00 */
[----:B0-----:R-:W-:-:S05]  /*0a70*/  @!P0 IMAD.WIDE.U32 R4, R13, 0x4, R4 ;  /* 0x000000040d048825 */ /* 0x001fca00078e0004 */
[----:B------:R-:W2:Y:S01]  /*0a80*/  @!P0 LDG.E R2, desc[UR8][R4.64] ;  /* 0x0000000804028981 */ /* 0x000ea2000c1e1900 */
[----:B-1----:R-:W-:-:S05]  /*0a90*/  @!P1 IMAD.WIDE.U32 R6, R11, 0x4, R6 ;  /* 0x000000040b069825 */ /* 0x002fca00078e0006 */
[----:B------:R-:W3:Y:S01]  /*0aa0*/  @!P1 LDG.E R8, desc[UR8][R6.64] ;  /* 0x0000000806089981 */ /* 0x000ee2000c1e1900 */
[----:B------:R-:W-:Y:S01]  /*0ab0*/  UIADD3 UR4, UPT, UPT, UR4, 0x2, URZ ;  /* 0x0000000204047890 */ /* 0x000fe2000fffe0ff */
[----:B--2---:R-:W-:-:S04]  /*0ac0*/  FMNMX R9, R9, R2, !PT ;  /* 0x0000000209097209 */ /* 0x004fc80007800000 */
[----:B---3--:R-:W-:-:S07]  /*0ad0*/  FMNMX R9, R9, R8, !PT ;  /* 0x0000000809097209 */ /* 0x008fce0007800000 */
.L_x_4:
[----:B------:R-:W-:Y:S05]  /*0ae0*/  BRA.U UP1, `(.L_x_0) ;  /* 0x0000000101347547 */ /* 0x000fea000b800000 */
[----:B------:R-:W0:Y:S01]  /*0af0*/  LDC R2, c[0x0][0x3a0] ;  /* 0x0000e800ff027b82 */ /* 0x000e220000000800 */
[----:B------:R-:W1:Y:S01]  /*0b00*/  LDCU UR5, c[0x0][0x390] ;  /* 0x00007200ff0577ac */ /* 0x000e620008000800 */
[----:B------:R-:W-:Y:S01]  /*0b10*/  BSSY.RECONVERGENT B0, `(.L_x_5) ;  /* 0x0000009000007945 */ /* 0x000fe20003800200 */
[----:B0-----:R-:W-:Y:S02]  /*0b20*/  IMAD R5, R2, UR4, R3 ;  /* 0x0000000402057c24 */ /* 0x001fe4000f8e0203 */
[----:B------:R-:W-:-:S03]  /*0b30*/  IMAD.MOV.U32 R2, RZ, RZ, -0x800001 ;  /* 0xff7fffffff027424 */ /* 0x000fc600078e00ff */
[----:B-1----:R-:W-:-:S04]  /*0b40*/  ISETP.GE.AND P0, PT, R5, UR5, PT ;  /* 0x0000000505007c0c */ /* 0x002fc8000bf06270 */
[----:B------:R-:W-:-:S13]  /*0b50*/  ISETP.LT.OR P0, PT, R5, RZ, P0 ;  /* 0x000000ff0500720c */ /* 0x000fda0000701670 */
[----:B------:R-:W-:Y:S05]  /*0b60*/  @P0 BRA `(.L_x_6) ;  /* 0x00000000000c0947 */ /* 0x000fea0003800000 */
[----:B------:R-:W0:Y:S02]  /*0b70*/  LDC.64 R2, c[0x0][0x380] ;  /* 0x0000e000ff027b82 */ /* 0x000e240000000a00 */
[----:B0-----:R-:W-:-:S06]  /*0b80*/  IMAD.WIDE.U32 R2, R5, 0x4, R2 ;  /* 0x0000000405027825 */ /* 0x001fcc00078e0002 */
[----:B------:R0:W5:Y:S02]  /*0b90*/  LDG.E R2, desc[UR8][R2.64] ;  /* 0x0000000802027981 */ /* 0x000164000c1e1900 */
.L_x_6:
[----:B------:R-:W-:Y:S05]  /*0ba0*/  BSYNC.RECONVERGENT B0 ;  /* 0x0000000000007941 */ /* 0x000fea0003800200 */
.L_x_5:
[----:B-----5:R-:W-:-:S07]  /*0bb0*/  FMNMX R9, R9, R2, !PT ;  /* 0x0000000209097209 */ /* 0x020fce0007800000 */
.L_x_0:
[----:B0-----:R-:W0:Y:S02]  /*0bc0*/  LDC.64 R2, c[0x0][0x388] ;  /* 0x0000e200ff027b82 */ /* 0x001e240000000a00 */
[----:B0-----:R-:W-:-:S05]  /*0bd0*/  IMAD.WIDE.U32 R2, R0, 0x4, R2 ;  /* 0x0000000400027825 */ /* 0x001fca00078e0002 */
[----:B------:R-:W-:Y:S01]  /*0be0*/  STG.E desc[UR8][R2.64], R9 ;  /* 0x0000000902007986 */ /* 0x000fe2000c101908 */
[----:B------:R-:W-:Y:S05]  /*0bf0*/  EXIT ;  /* 0x000000000000794d */ /* 0x000fea0003800000 */
.L_x_7:
[----:B------:R-:W-:-:S00]  /*0c00*/  BRA `(.L_x_7) ;  /* 0xfffffffc00fc7947 */ /* 0x000fc0000383ffff */
[----:B------:R-:W-:-:S00]  /*0c10*/  NOP ;  /* 0x0000000000007918 */ /* 0x000fc00000000000 */
        /* <DEDUP_REMOVED lines=14> */
.L_x_8:


//--------------------- .nv.shared.reserved.0     --------------------------
	.section	.nv.shared.reserved.0,"aw",@nobits
	.weak		__nv_reservedSMEM_offset_0_alias
	.size		__nv_reservedSMEM_offset_0_alias, 0, 64
	.other		__nv_reservedSMEM_offset_0_alias,@"STO_CUDA_RESERVED_SHARED STV_DEFAULT"
__nv_reservedSMEM_offset_0_alias:
	.zero		0
	.zero		64


//--------------------- .nv.constant0._Z18max_pooling_kernelPKfPfiiiiii --------------------------
	.section	.nv.constant0._Z18max_pooling_kernelPKfPfiiiiii,"a",@progbits
	.sectionflags	@""
	.align	4
.nv.constant0._Z18max_pooling_kernelPKfPfiiiiii:
	.zero		936


//--------------------- SYMBOLS --------------------------

	.type		.nv.reservedSmem.offset0,@object
	.size		.nv.reservedSmem.offset0,0x4
